//
// Generated by NVIDIA NVVM Compiler
//
// Compiler Build ID: CL-36424714
// Cuda compilation tools, release 13.0, V13.0.88
// Based on NVVM 20.0.0
//

.version 9.0
.target sm_100
.address_size 64

	// .globl	_Z4doitv
.extern .func  (.param .b32 func_retval0) vprintf
(
	.param .b64 vprintf_param_0,
	.param .b64 vprintf_param_1
)
;
// _ZZ4doitvE1x has been demoted
.global .align 1 .b8 $str[21] = {115, 117, 109, 32, 37, 100, 32, 105, 110, 32, 37, 100, 32, 102, 111, 114, 32, 37, 100, 10};

.visible .entry _Z4doitv()
{
	.local .align 8 .b8 	__local_depot0[16];
	.reg .b64 	%SP;
	.reg .b64 	%SPL;
	.reg .pred 	%p<5>;
	.reg .b32 	%r<25>;
	.reg .b64 	%rd<5>;
	// demoted variable
	.shared .align 4 .b8 _ZZ4doitvE1x[4096];
	mov.u64 	%SPL, __local_depot0;
	cvta.local.u64 	%SP, %SPL;
	mov.u32 	%r9, %ntid.x;
	shr.u32 	%r24, %r9, 1;
	mov.u32 	%r2, %tid.x;
	shl.b32 	%r10, %r2, 2;
	mov.u32 	%r11, _ZZ4doitvE1x;
	add.s32 	%r3, %r11, %r10;
	mov.b32 	%r12, 1;
	st.shared.u32 	[%r3], %r12;
	bar.sync 	0;
	mov.b32 	%r23, 0;
$L__BB0_1:
	setp.lt.u32 	%p1, %r2, %r24;
	selp.u32 	%r13, 1, 0, %p1;
	{ 
	.reg .pred 	%p1; 
	.reg .pred 	%p2; 
	setp.ne.u32 	%p1, %r13, 0; 
	bar.red.or.pred 	%p2, 0, %p1; 
	selp.u32 	%r14, 1, 0, %p2; 
	}
	setp.eq.s32 	%p2, %r14, 0;
	@%p2 bra 	$L__BB0_4;
	setp.ge.u32 	%p3, %r2, %r24;
	@%p3 bra 	$L__BB0_1;
	add.s32 	%r23, %r23, 1;
	shl.b32 	%r15, %r24, 2;
	add.s32 	%r16, %r3, %r15;
	ld.shared.u32 	%r17, [%r16];
	ld.shared.u32 	%r18, [%r3];
	add.s32 	%r19, %r18, %r17;
	st.shared.u32 	[%r3], %r19;
	shr.u32 	%r24, %r24, 1;
	bra.uni 	$L__BB0_1;
$L__BB0_4:
	setp.ne.s32 	%p4, %r2, 0;
	@%p4 bra 	$L__BB0_6;
	add.u64 	%rd1, %SP, 0;
	add.u64 	%rd2, %SPL, 0;
	ld.shared.u32 	%r20, [_ZZ4doitvE1x];
	st.local.v2.u32 	[%rd2], {%r20, %r23};
	st.local.u32 	[%rd2+8], %r24;
	mov.u64 	%rd3, $str;
	cvta.global.u64 	%rd4, %rd3;
	{ // callseq 0, 0
	.param .b64 param0;
	st.param.b64 	[param0], %rd4;
	.param .b64 param1;
	st.param.b64 	[param1], %rd1;
	.param .b32 retval0;
	call.uni (retval0), 
	vprintf, 
	(
	param0, 
	param1
	);
	ld.param.b32 	%r21, [retval0];
	} // callseq 0
$L__BB0_6:
	ret;

}


// ===== COMPILED SASS (sm_100) =====

	.target	sm_100

	.elftype	@"ET_EXEC"


//--------------------- .note.nv.tkinfo           --------------------------
	.section	.note.nv.tkinfo,"",@"SHT_NOTE"
	.sectionflags	@"SHF_NOTE_NV_TKINFO"
	.tkinfo
        /*0018*/ 	.word	0x00000002
        /*0030*/ 	.string	""
        /*0030*/ 	.string	"ptxas"
        /*0030*/ 	.string	"Cuda compilation tools, release 13.0, V13.0.88"
        /*0030*/ 	.string	"Build cuda_13.0.r13.0/compiler.36424714_0"
        /*0030*/ 	.string	"-arch sm_100 -m 64 "



//--------------------- .note.nv.cuinfo           --------------------------
	.section	.note.nv.cuinfo,"",@"SHT_NOTE"
	.sectionflags	@"SHF_NOTE_NV_CUINFO"
        /*0018*/ 	.short	0x0002
        /*001a*/ 	.short	0x0064
        /*001c*/ 	.short	0x0082
	.zero		2


//--------------------- .nv.info                  --------------------------
	.section	.nv.info,"",@"SHT_CUDA_INFO"
	.align	4


	//----- nvinfo : EIATTR_REGCOUNT
	.align		4
        /*0000*/ 	.byte	0x04, 0x2f
        /*0002*/ 	.short	(.L_2 - .L_1)
	.align		4
.L_1:
        /*0004*/ 	.word	index@(_Z4doitv)
        /*0008*/ 	.word	0x00000018


	//----- nvinfo : EIATTR_FRAME_SIZE
	.align		4
.L_2:
        /*000c*/ 	.byte	0x04, 0x11
        /*000e*/ 	.short	(.L_4 - .L_3)
	.align		4
.L_3:
        /*0010*/ 	.word	index@(_Z4doitv)
        /*0014*/ 	.word	0x00000010


	//----- nvinfo : EIATTR_MIN_STACK_SIZE
	.align		4
.L_4:
        /*0018*/ 	.byte	0x04, 0x12
        /*001a*/ 	.short	(.L_6 - .L_5)
	.align		4
.L_5:
        /*001c*/ 	.word	index@(_Z4doitv)
        /*0020*/ 	.word	0x00000010
.L_6:


//--------------------- .nv.compat                --------------------------
	.section	.nv.compat,"",@"SHT_CUDA_COMPAT_INFO"
	.align	4
        /*0000*/ 	.byte	0x02, 0x09, 0x00, 0x00, 0x02, 0x02, 0x01, 0x00, 0x02, 0x05, 0x05, 0x00, 0x03, 0x07, 0x01, 0x01
        /*0010*/ 	.byte	0x02, 0x03, 0x00, 0x00, 0x02, 0x06, 0x01, 0x00, 0x04, 0x0b, 0x08, 0x00, 0x09, 0x00, 0x00, 0x00
        /*0020*/ 	.byte	0x00, 0x00, 0x00, 0x00


//--------------------- .nv.info._Z4doitv         --------------------------
	.section	.nv.info._Z4doitv,"",@"SHT_CUDA_INFO"
	.sectionflags	@""
	.align	4


	//----- nvinfo : EIATTR_CUDA_API_VERSION
	.align		4
        /*0000*/ 	.byte	0x04, 0x37
        /*0002*/ 	.short	(.L_8 - .L_7)
.L_7:
        /*0004*/ 	.word	0x00000082


	//----- nvinfo : EIATTR_SPARSE_MMA_MASK
	.align		4
.L_8:
        /*0008*/ 	.byte	0x03, 0x50
        /*000a*/ 	.short	0x0000


	//----- nvinfo : EIATTR_MAXREG_COUNT
	.align		4
        /*000c*/ 	.byte	0x03, 0x1b
        /*000e*/ 	.short	0x00ff


	//----- nvinfo : EIATTR_NUM_BARRIERS
	.align		4
        /*0010*/ 	.byte	0x02, 0x4c
        /*0012*/ 	.byte	0x01
	.zero		1


	//----- nvinfo : EIATTR_EXTERNS
	.align		4
        /*0014*/ 	.byte	0x04, 0x0f
        /*0016*/ 	.short	(.L_10 - .L_9)


	//   ....[0]....
	.align		4
.L_9:
        /*0018*/ 	.word	index@(vprintf)


	//----- nvinfo : EIATTR_MERCURY_ISA_VERSION
	.align		4
.L_10:
        /*001c*/ 	.byte	0x03, 0x5f
        /*001e*/ 	.short	0x0101


	//----- nvinfo : EIATTR_VRC_CTA_INIT_COUNT
	.align		4
        /*0020*/ 	.byte	0x02, 0x4a
	.zero		1
	.zero		1


	//----- nvinfo : EIATTR_SYSCALL_OFFSETS
	.align		4
        /*0024*/ 	.byte	0x04, 0x46
        /*0026*/ 	.short	(.L_12 - .L_11)


	//   ....[0]....
.L_11:
        /*0028*/ 	.word	0x00000310


	//----- nvinfo : EIATTR_EXIT_INSTR_OFFSETS
	.align		4
.L_12:
        /*002c*/ 	.byte	0x04, 0x1c
        /*002e*/ 	.short	(.L_14 - .L_13)


	//   ....[0]....
.L_13:
        /*0030*/ 	.word	0x00000240


	//   ....[1]....
        /*0034*/ 	.word	0x00000320


	//----- nvinfo : EIATTR_CRS_STACK_SIZE
	.align		4
.L_14:
        /*0038*/ 	.byte	0x04, 0x1e
        /*003a*/ 	.short	(.L_16 - .L_15)
.L_15:
        /*003c*/ 	.word	0x00000000


	//----- nvinfo : EIATTR_SW_WAR
	.align		4
.L_16:
        /*0040*/ 	.byte	0x04, 0x36
        /*0042*/ 	.short	(.L_18 - .L_17)
.L_17:
        /*0044*/ 	.word	0x00000008
.L_18:


//--------------------- .nv.callgraph             --------------------------
	.section	.nv.callgraph,"",@"SHT_CUDA_CALLGRAPH"
	.align	4
	.sectionentsize	8
	.align		4
        /*0000*/ 	.word	0x00000000
	.align		4
        /*0004*/ 	.word	0xffffffff
	.align		4
        /*0008*/ 	.word	index@(_Z4doitv)
	.align		4
        /*000c*/ 	.word	index@(vprintf)
	.align		4
        /*0010*/ 	.word	0x00000000
	.align		4
        /*0014*/ 	.word	0xfffffffe
	.align		4
        /*0018*/ 	.word	0x00000000
	.align		4
        /*001c*/ 	.word	0xfffffffd
	.align		4
        /*0020*/ 	.word	0x00000000
	.align		4
        /*0024*/ 	.word	0xfffffffc


//--------------------- .nv.constant4             --------------------------
	.section	.nv.constant4,"a",@progbits
	.align	8
	.align		8
.nv.constant4:
        /*0000*/ 	.dword	vprintf
	.align		8
        /*0008*/ 	.dword	$str


//--------------------- .text._Z4doitv            --------------------------
	.section	.text._Z4doitv,"ax",@progbits
	.align	128
        .global         _Z4doitv
        .type           _Z4doitv,@function
        .size           _Z4doitv,(.L_x_4 - _Z4doitv)
        .other          _Z4doitv,@"STO_CUDA_ENTRY STV_DEFAULT"
_Z4doitv:
.text._Z4doitv:
[----:B------:R-:W0:Y:S01]  /*0000*/  LDC R1, c[0x0][0x37c] ;  /* 0x0000df00ff017b82 */ /* 0x000e220000000800 */
[----:B------:R-:W1:Y:S07]  /*0010*/  S2R R11, SR_TID.X ;  /* 0x00000000000b7919 */ /* 0x000e6e0000002100 */
[----:B------:R-:W2:Y:S01]  /*0020*/  S2UR UR6, SR_CgaCtaId ;  /* 0x00000000000679c3 */ /* 0x000ea20000008800 */
[----:B------:R-:W3:Y:S01]  /*0030*/  LDCU UR7, c[0x0][0x2fc] ;  /* 0x00005f80ff0777ac */ /* 0x000ee20008000800 */
[----:B------:R-:W-:-:S02]  /*0040*/  IMAD.MOV.U32 R2, RZ, RZ, 0x1 ;  /* 0x00000001ff027424 */ /* 0x000fc400078e00ff */
[----:B0-----:R-:W-:Y:S01]  /*0050*/  VIADD R1, R1, 0xfffffff0 ;  /* 0xfffffff001017836 */ /* 0x001fe20000000000 */
[----:B------:R-:W-:Y:S01]  /*0060*/  UMOV UR5, 0x400 ;  /* 0x0000040000057882 */ /* 0x000fe20000000000 */
[----:B------:R-:W0:Y:S01]  /*0070*/  LDCU UR4, c[0x0][0x360] ;  /* 0x00006c00ff0477ac */ /* 0x000e220008000800 */
[----:B------:R-:W-:Y:S01]  /*0080*/  IMAD.MOV.U32 R3, RZ, RZ, RZ ;  /* 0x000000ffff037224 */ /* 0x000fe200078e00ff */
[----:B--2---:R-:W-:Y:S02]  /*0090*/  ULEA UR5, UR6, UR5, 0x18 ;  /* 0x0000000506057291 */ /* 0x004fe4000f8ec0ff */
[----:B0-----:R-:W-:-:S04]  /*00a0*/  USHF.R.U32.HI UR4, URZ, 0x1, UR4 ;  /* 0x00000001ff047899 */ /* 0x001fc80008011604 */
[C---:B-1----:R-:W-:Y:S02]  /*00b0*/  LEA R5, R11.reuse, UR5, 0x2 ;  /* 0x000000050b057c11 */ /* 0x042fe4000f8e10ff */
[----:B------:R-:W-:Y:S01]  /*00c0*/  IMAD.U32 R0, RZ, RZ, UR4 ;  /* 0x00000004ff007e24 */ /* 0x000fe2000f8e00ff */
[----:B------:R-:W-:Y:S02]  /*00d0*/  ISETP.GE.U32.AND P0, PT, R11, UR4, PT ;  /* 0x000000040b007c0c */ /* 0x000fe4000bf06070 */
[----:B------:R-:W0:Y:S01]  /*00e0*/  LDCU UR5, c[0x0][0x2f8] ;  /* 0x00005f00ff0577ac */ /* 0x000e220008000800 */
[----:B------:R1:W-:Y:S01]  /*00f0*/  STS [R5], R2 ;  /* 0x0000000205007388 */ /* 0x0003e20000000800 */
[----:B------:R-:W-:Y:S09]  /*0100*/  BAR.SYNC.DEFER_BLOCKING 0x0 ;  /* 0x0000000000007b1d */ /* 0x000ff20000010000 */
[----:B------:R-:W-:Y:S06]  /*0110*/  BAR.RED.OR.DEFER_BLOCKING 0x0, !P0 ;  /* 0x0000000000007b1d */ /* 0x000fec0004014800 */
[----:B------:R-:W2:Y:S01]  /*0120*/  B2R.RESULT RZ, P0 ;  /* 0x0000000000ff731c */ /* 0x000ea20000004000 */
[----:B0-----:R-:W-:-:S02]  /*0130*/  IADD3 R6, P2, PT, R1, UR5, RZ ;  /* 0x0000000501067c10 */ /* 0x001fc4000ff5e0ff */
[----:B------:R-:W-:-:S03]  /*0140*/  ISETP.NE.AND P1, PT, R11, RZ, PT ;  /* 0x000000ff0b00720c */ /* 0x000fc60003f25270 */
[----:B---3--:R-:W-:Y:S01]  /*0150*/  IMAD.X R7, RZ, RZ, UR7, P2 ;  /* 0x00000007ff077e24 */ /* 0x008fe200090e06ff */
[----:B-12---:R-:W-:Y:S09]  /*0160*/  @!P0 BRA `(.L_x_0) ;  /* 0x0000000000348947 */ /* 0x006ff20003800000 */
.L_x_1:
[----:B------:R-:W-:Y:S01]  /*0170*/  ISETP.GE.U32.AND P2, PT, R11, R0, PT ;  /* 0x000000000b00720c */ /* 0x000fe20003f46070 */
[----:B------:R-:W-:-:S12]  /*0180*/  WARPSYNC.ALL ;  /* 0x0000000000007948 */ /* 0x000fd80003800000 */
[----:B------:R-:W-:Y:S01]  /*0190*/  @!P2 LEA R2, R0, R5, 0x2 ;  /* 0x000000050002a211 */ /* 0x000fe200078e10ff */
[----:B------:R-:W-:Y:S01]  /*01a0*/  @!P2 LDS R9, [R5] ;  /* 0x000000000509a984 */ /* 0x000fe20000000800 */
[----:B------:R-:W-:Y:S01]  /*01b0*/  @!P2 SHF.R.U32.HI R0, RZ, 0x1, R0 ;  /* 0x00000001ff00a819 */ /* 0x000fe20000011600 */
[----:B------:R-:W-:-:S03]  /*01c0*/  @!P2 VIADD R3, R3, 0x1 ;  /* 0x000000010303a836 */ /* 0x000fc60000000000 */
[----:B------:R-:W0:Y:S01]  /*01d0*/  @!P2 LDS R2, [R2] ;  /* 0x000000000202a984 */ /* 0x000e220000000800 */
[----:B------:R-:W-:Y:S01]  /*01e0*/  ISETP.GE.U32.AND P0, PT, R11, R0, PT ;  /* 0x000000000b00720c */ /* 0x000fe20003f06070 */
[----:B0-----:R-:W-:-:S05]  /*01f0*/  @!P2 IMAD.IADD R4, R2, 0x1, R9 ;  /* 0x000000010204a824 */ /* 0x001fca00078e0209 */
[----:B------:R0:W-:Y:S07]  /*0200*/  @!P2 STS [R5], R4 ;  /* 0x000000040500a388 */ /* 0x0001ee0000000800 */
[----:B------:R-:W-:Y:S06]  /*0210*/  BAR.RED.OR.DEFER_BLOCKING 0x0, !P0 ;  /* 0x0000000000007b1d */ /* 0x000fec0004014800 */
[----:B------:R-:W1:Y:S02]  /*0220*/  B2R.RESULT RZ, P0 ;  /* 0x0000000000ff731c */ /* 0x000e640000004000 */
[----:B01----:R-:W-:Y:S05]  /*0230*/  @P0 BRA `(.L_x_1) ;  /* 0xfffffffc00cc0947 */ /* 0x003fea000383ffff */
.L_x_0:
[----:B------:R-:W-:Y:S05]  /*0240*/  @P1 EXIT ;  /* 0x000000000000194d */ /* 0x000fea0003800000 */
[----:B------:R-:W0:Y:S01]  /*0250*/  S2UR UR5, SR_CgaCtaId ;  /* 0x00000000000579c3 */ /* 0x000e220000008800 */
[----:B------:R-:W-:Y:S01]  /*0260*/  UMOV UR4, 0x400 ;  /* 0x0000040000047882 */ /* 0x000fe20000000000 */
[----:B------:R-:W-:Y:S01]  /*0270*/  MOV R8, 0x0 ;  /* 0x0000000000087802 */ /* 0x000fe20000000f00 */
[----:B------:R-:W-:Y:S05]  /*0280*/  STL [R1+0x8], R0 ;  /* 0x0000080001007387 */ /* 0x000fea0000100800 */
[----:B------:R-:W1:Y:S01]  /*0290*/  LDC.64 R8, c[0x4][R8] ;  /* 0x0100000008087b82 */ /* 0x000e620000000a00 */
[----:B0-----:R-:W-:-:S09]  /*02a0*/  ULEA UR4, UR5, UR4, 0x18 ;  /* 0x0000000405047291 */ /* 0x001fd2000f8ec0ff */
[----:B------:R-:W0:Y:S02]  /*02b0*/  LDS R2, [UR4] ;  /* 0x00000004ff027984 */ /* 0x000e240008000800 */
[----:B------:R-:W2:Y:S02]  /*02c0*/  LDCU.64 UR4, c[0x4][0x8] ;  /* 0x01000100ff0477ac */ /* 0x000ea40008000a00 */
[----:B--2---:R-:W-:Y:S01]  /*02d0*/  MOV R4, UR4 ;  /* 0x0000000400047c02 */ /* 0x004fe20008000f00 */
[----:B------:R-:W-:Y:S01]  /*02e0*/  IMAD.U32 R5, RZ, RZ, UR5 ;  /* 0x00000005ff057e24 */ /* 0x000fe2000f8e00ff */
[----:B01----:R0:W-:Y:S06]  /*02f0*/  STL.64 [R1], R2 ;  /* 0x0000000201007387 */ /* 0x0031ec0000100a00 */
[----:B------:R-:W-:-:S07]  /*0300*/  LEPC R20, `(.L_x_2) ;  /* 0x000000001014794e */ /* 0x000fce0000000000 */
[----:B0-----:R-:W-:Y:S05]  /*0310*/  CALL.ABS.NOINC R8 ;  /* 0x0000000008007343 */ /* 0x001fea0003c00000 */
.L_x_2:
[----:B------:R-:W-:Y:S05]  /*0320*/  EXIT ;  /* 0x000000000000794d */ /* 0x000fea0003800000 */
.L_x_3:
[----:B------:R-:W-:-:S00]  /*0330*/  BRA `(.L_x_3) ;  /* 0xfffffffc00fc7947 */ /* 0x000fc0000383ffff */
[----:B------:R-:W-:-:S00]  /*0340*/  NOP ;  /* 0x0000000000007918 */ /* 0x000fc00000000000 */
        /* <DEDUP_REMOVED lines=11> */
.L_x_4:


//--------------------- .nv.global.init           --------------------------
	.section	.nv.global.init,"aw",@progbits
.nv.global.init:
	.type		$str,@object
	.size		$str,(.L_0 - $str)
$str:
        /*0000*/ 	.byte	0x73, 0x75, 0x6d, 0x20, 0x25, 0x64, 0x20, 0x69, 0x6e, 0x20, 0x25, 0x64, 0x20, 0x66, 0x6f, 0x72
        /*0010*/ 	.byte	0x20, 0x25, 0x64, 0x0a, 0x00
.L_0:


//--------------------- .nv.shared._Z4doitv       --------------------------
	.section	.nv.shared._Z4doitv,"aw",@nobits
	.sectionflags	@""
	.align	4
.nv.shared._Z4doitv:
	.zero		5120


//--------------------- .nv.shared.reserved.0     --------------------------
	.section	.nv.shared.reserved.0,"aw",@nobits
	.weak		__nv_reservedSMEM_offset_0_alias
	.size		__nv_reservedSMEM_offset_0_alias, 0, 64
	.other		__nv_reservedSMEM_offset_0_alias,@"STO_CUDA_RESERVED_SHARED STV_DEFAULT"
__nv_reservedSMEM_offset_0_alias:
	.zero		0
	.zero		64


//--------------------- .nv.constant0._Z4doitv    --------------------------
	.section	.nv.constant0._Z4doitv,"a",@progbits
	.sectionflags	@""
	.align	4
.nv.constant0._Z4doitv:
	.zero		896


//--------------------- SYMBOLS --------------------------

	.type		.nv.reservedSmem.offset0,@object
	.size		.nv.reservedSmem.offset0,0x4
	.type		.nv.reservedSmem.cap,@object
	.size		.nv.reservedSmem.cap,0x4
	.type		vprintf,@function
